	.headerflags	@"EF_CUDA_TEXMODE_UNIFIED EF_CUDA_64BIT_ADDRESS EF_CUDA_ACCELERATORS EF_CUDA_SM90 EF_CUDA_VIRTUAL_SM(EF_CUDA_SM90)"
	.elftype	@"ET_EXEC"


//--------------------- .nv.info                  --------------------------
	.section	.nv.info,"",@"SHT_CUDA_INFO"
	.align	4


	//----- nvinfo : EIATTR_REGCOUNT
	.align		4
        /*0000*/ 	.byte	0x04, 0x2f
        /*0002*/ 	.short	(.L_1 - .L_0)
	.align		4
.L_0:
        /*0004*/ 	.word	index@(triton_poi_fused__adaptive_avg_pool2d_13)
        /*0008*/ 	.word	0x0000000e


	//----- nvinfo : EIATTR_MIN_STACK_SIZE
	.align		4
.L_1:
        /*000c*/ 	.byte	0x04, 0x12
        /*000e*/ 	.short	(.L_3 - .L_2)
	.align		4
.L_2:
        /*0010*/ 	.word	index@(triton_poi_fused__adaptive_avg_pool2d_13)
        /*0014*/ 	.word	0x00000000


	//----- nvinfo : EIATTR_FRAME_SIZE
	.align		4
.L_3:
        /*0018*/ 	.byte	0x04, 0x11
        /*001a*/ 	.short	(.L_5 - .L_4)
	.align		4
.L_4:
        /*001c*/ 	.word	index@(triton_poi_fused__adaptive_avg_pool2d_13)
        /*0020*/ 	.word	0x00000000


	//----- nvinfo : EIATTR_MIN_STACK_SIZE
	.align		4
.L_5:
        /*0024*/ 	.byte	0x04, 0x12
        /*0026*/ 	.short	(.L_7 - .L_6)
	.align		4
.L_6:
        /*0028*/ 	.word	index@(triton_poi_fused__adaptive_avg_pool2d_13)
        /*002c*/ 	.word	0x00000000
.L_7:


//--------------------- .nv.info.triton_poi_fused__adaptive_avg_pool2d_13 --------------------------
	.section	.nv.info.triton_poi_fused__adaptive_avg_pool2d_13,"",@"SHT_CUDA_INFO"
	.sectionflags	@""
	.align	4


	//----- nvinfo : EIATTR_CUDA_API_VERSION
	.align		4
        /*0000*/ 	.byte	0x04, 0x37
        /*0002*/ 	.short	(.L_9 - .L_8)
.L_8:
        /*0004*/ 	.word	0x0000007c


	//----- nvinfo : EIATTR_KPARAM_INFO
	.align		4
.L_9:
        /*0008*/ 	.byte	0x04, 0x17
        /*000a*/ 	.short	(.L_11 - .L_10)
.L_10:
        /*000c*/ 	.word	0x00000000
        /*0010*/ 	.short	0x0002
        /*0012*/ 	.short	0x0010
        /*0014*/ 	.byte	0x00, 0xf0, 0x11, 0x00


	//----- nvinfo : EIATTR_KPARAM_INFO
	.align		4
.L_11:
        /*0018*/ 	.byte	0x04, 0x17
        /*001a*/ 	.short	(.L_13 - .L_12)
.L_12:
        /*001c*/ 	.word	0x00000000
        /*0020*/ 	.short	0x0001
        /*0022*/ 	.short	0x0008
        /*0024*/ 	.byte	0x00, 0xf4, 0x21, 0x00


	//----- nvinfo : EIATTR_KPARAM_INFO
	.align		4
.L_13:
        /*0028*/ 	.byte	0x04, 0x17
        /*002a*/ 	.short	(.L_15 - .L_14)
.L_14:
        /*002c*/ 	.word	0x00000000
        /*0030*/ 	.short	0x0000
        /*0032*/ 	.short	0x0000
        /*0034*/ 	.byte	0x00, 0xf4, 0x21, 0x00


	//----- nvinfo : EIATTR_SPARSE_MMA_MASK
	.align		4
.L_15:
        /*0038*/ 	.byte	0x03, 0x50
        /*003a*/ 	.short	0x0000


	//----- nvinfo : EIATTR_MAXREG_COUNT
	.align		4
        /*003c*/ 	.byte	0x03, 0x1b
        /*003e*/ 	.short	0x00ff


	//----- nvinfo : EIATTR_EXIT_INSTR_OFFSETS
	.align		4
        /*0040*/ 	.byte	0x04, 0x1c
        /*0042*/ 	.short	(.L_17 - .L_16)


	//   ....[0]....
.L_16:
        /*0044*/ 	.word	0x00000130


	//----- nvinfo : EIATTR_REQNTID
	.align		4
.L_17:
        /*0048*/ 	.byte	0x04, 0x10
        /*004a*/ 	.short	(.L_19 - .L_18)
.L_18:
        /*004c*/ 	.word	0x00000080
        /*0050*/ 	.word	0x00000001
        /*0054*/ 	.word	0x00000001


	//----- nvinfo : EIATTR_CBANK_PARAM_SIZE
	.align		4
.L_19:
        /*0058*/ 	.byte	0x03, 0x19
        /*005a*/ 	.short	0x0014


	//----- nvinfo : EIATTR_PARAM_CBANK
	.align		4
        /*005c*/ 	.byte	0x04, 0x0a
        /*005e*/ 	.short	(.L_21 - .L_20)
	.align		4
.L_20:
        /*0060*/ 	.word	index@(.nv.constant0.triton_poi_fused__adaptive_avg_pool2d_13)
        /*0064*/ 	.short	0x0210
        /*0066*/ 	.short	0x0014


	//----- nvinfo : EIATTR_SW_WAR
	.align		4
.L_21:
        /*0068*/ 	.byte	0x04, 0x36
        /*006a*/ 	.short	(.L_23 - .L_22)
.L_22:
        /*006c*/ 	.word	0x00000008
.L_23:


//--------------------- .nv.callgraph             --------------------------
	.section	.nv.callgraph,"",@"SHT_CUDA_CALLGRAPH"
	.align	4
	.sectionentsize	8
	.align		4
        /*0000*/ 	.word	0x00000000
	.align		4
        /*0004*/ 	.word	0xffffffff
	.align		4
        /*0008*/ 	.word	0x00000000
	.align		4
        /*000c*/ 	.word	0xfffffffe
	.align		4
        /*0010*/ 	.word	0x00000000
	.align		4
        /*0014*/ 	.word	0xfffffffd
	.align		4
        /*0018*/ 	.word	0x00000000
	.align		4
        /*001c*/ 	.word	0xfffffffc


//--------------------- .text.triton_poi_fused__adaptive_avg_pool2d_13 --------------------------
	.section	.text.triton_poi_fused__adaptive_avg_pool2d_13,"ax",@progbits
	.align	128
        .global         triton_poi_fused__adaptive_avg_pool2d_13
        .type           triton_poi_fused__adaptive_avg_pool2d_13,@function
        .size           triton_poi_fused__adaptive_avg_pool2d_13,(.L_x_1 - triton_poi_fused__adaptive_avg_pool2d_13)
        .other          triton_poi_fused__adaptive_avg_pool2d_13,@"STO_CUDA_ENTRY STV_DEFAULT"
triton_poi_fused__adaptive_avg_pool2d_13:
.text.triton_poi_fused__adaptive_avg_pool2d_13:
[----:B------:R-:W-:Y:S01]  /*0000*/  LDC R1, c[0x0][0x28] ;  /* 0x00000a00ff017b82 */ /* 0x000fe20000000800 */
[----:B------:R-:W1:Y:S07]  /*0010*/  S2R R0, SR_TID.X ;  /* 0x0000000000007919 */ /* 0x000e6e0000002100 */
[----:B------:R-:W2:Y:S01]  /*0020*/  LDC.64 R2, c[0x0][0x210] ;  /* 0x00008400ff027b82 */ /* 0x000ea20000000a00 */
[----:B------:R-:W-:Y:S01]  /*0030*/  ULDC.64 UR4, c[0x0][0x208] ;  /* 0x0000820000047ab9 */ /* 0x000fe20000000a00 */
[----:B------:R-:W3:Y:S01]  /*0040*/  S2R R7, SR_CTAID.X ;  /* 0x0000000000077919 */ /* 0x000ee20000002500 */
[----:B-1----:R-:W-:-:S04]  /*0050*/  SHF.L.U32 R0, R0, 0x2, RZ ;  /* 0x0000000200007819 */ /* 0x002fc800000006ff */
[----:B------:R-:W-:-:S04]  /*0060*/  LOP3.LUT R0, R0, 0x1fc, RZ, 0xc0, !PT ;  /* 0x000001fc00007812 */ /* 0x000fc800078ec0ff */
[----:B---3--:R-:W-:-:S05]  /*0070*/  LEA R7, R7, R0, 0x9 ;  /* 0x0000000007077211 */ /* 0x008fca00078e48ff */
[----:B------:R-:W-:-:S05]  /*0080*/  IMAD.HI R0, R7, 0x38e38e39, RZ ;  /* 0x38e38e3907007827 */ /* 0x000fca00078e02ff */
[----:B------:R-:W-:-:S04]  /*0090*/  SHF.R.U32.HI R5, RZ, 0x1f, R0 ;  /* 0x0000001fff057819 */ /* 0x000fc80000011600 */
[----:B------:R-:W-:-:S05]  /*00a0*/  LEA.HI.SX32 R5, R0, R5, 0x1d ;  /* 0x0000000500057211 */ /* 0x000fca00078feaff */
[----:B--2---:R-:W-:Y:S02]  /*00b0*/  IMAD.WIDE R2, R5, 0x4, R2 ;  /* 0x0000000405027825 */ /* 0x004fe400078e0202 */
[----:B------:R-:W1:Y:S03]  /*00c0*/  LDC.64 R4, c[0x0][0x218] ;  /* 0x00008600ff047b82 */ /* 0x000e660000000a00 */
[----:B------:R-:W2:Y:S01]  /*00d0*/  LDG.E.EL R8, desc[UR4][R2.64] ;  /* 0x0000000402087981 */ /* 0x000ea2000c2e1900 */
[----:B-1----:R-:W-:-:S04]  /*00e0*/  IMAD.WIDE R4, R7, 0x4, R4 ;  /* 0x0000000407047825 */ /* 0x002fc800078e0204 */
[--C-:B--2---:R-:W-:Y:S01]  /*00f0*/  IMAD.MOV.U32 R9, RZ, RZ, R8.reuse ;  /* 0x000000ffff097224 */ /* 0x104fe200078e0008 */
[----:B------:R-:W-:Y:S01]  /*0100*/  MOV R10, R8 ;  /* 0x00000008000a7202 */ /* 0x000fe20000000f00 */
[----:B------:R-:W-:-:S05]  /*0110*/  IMAD.MOV.U32 R11, RZ, RZ, R8 ;  /* 0x000000ffff0b7224 */ /* 0x000fca00078e0008 */
[----:B------:R-:W-:Y:S01]  /*0120*/  STG.E.128 desc[UR4][R4.64], R8 ;  /* 0x0000000804007986 */ /* 0x000fe2000c101d04 */
[----:B------:R-:W-:Y:S05]  /*0130*/  EXIT ;  /* 0x000000000000794d */ /* 0x000fea0003800000 */
.L_x_0:
[----:B------:R-:W-:-:S00]  /*0140*/  BRA `(.L_x_0) ;  /* 0xfffffffc00fc7947 */ /* 0x000fc0000383ffff */
[----:B------:R-:W-:-:S00]  /*0150*/  NOP ;  /* 0x0000000000007918 */ /* 0x000fc00000000000 */
        /* <DEDUP_REMOVED lines=10> */
.L_x_1:


//--------------------- .nv.constant0.triton_poi_fused__adaptive_avg_pool2d_13 --------------------------
	.section	.nv.constant0.triton_poi_fused__adaptive_avg_pool2d_13,"a",@progbits
	.sectionflags	@""
	.align	4
.nv.constant0.triton_poi_fused__adaptive_avg_pool2d_13:
	.zero		548
